//
// Generated by NVIDIA NVVM Compiler
//
// Compiler Build ID: CL-36424714
// Cuda compilation tools, release 13.0, V13.0.88
// Based on NVVM 20.0.0
//

.version 9.0
.target sm_100
.address_size 64

	// .globl	_Z17zero_vector_floatPfi

.visible .entry _Z17zero_vector_floatPfi(
	.param .u64 .ptr .align 1 _Z17zero_vector_floatPfi_param_0,
	.param .u32 _Z17zero_vector_floatPfi_param_1
)
{
	.reg .pred 	%p<2>;
	.reg .b32 	%r<7>;
	.reg .b64 	%rd<5>;

	ld.param.u64 	%rd1, [_Z17zero_vector_floatPfi_param_0];
	ld.param.u32 	%r2, [_Z17zero_vector_floatPfi_param_1];
	mov.u32 	%r3, %ntid.x;
	mov.u32 	%r4, %ctaid.x;
	mov.u32 	%r5, %tid.x;
	mad.lo.s32 	%r1, %r3, %r4, %r5;
	setp.ge.u32 	%p1, %r1, %r2;
	@%p1 bra 	$L__BB0_2;
	cvta.to.global.u64 	%rd2, %rd1;
	mul.wide.u32 	%rd3, %r1, 4;
	add.s64 	%rd4, %rd2, %rd3;
	mov.b32 	%r6, 0;
	st.global.u32 	[%rd4], %r6;
$L__BB0_2:
	ret;

}
	// .globl	_Z8SVt_multPfS_ii
.visible .entry _Z8SVt_multPfS_ii(
	.param .u64 .ptr .align 1 _Z8SVt_multPfS_ii_param_0,
	.param .u64 .ptr .align 1 _Z8SVt_multPfS_ii_param_1,
	.param .u32 _Z8SVt_multPfS_ii_param_2,
	.param .u32 _Z8SVt_multPfS_ii_param_3
)
{
	.reg .pred 	%p<2>;
	.reg .b32 	%r<8>;
	.reg .b32 	%f<4>;
	.reg .b64 	%rd<9>;

	ld.param.u64 	%rd1, [_Z8SVt_multPfS_ii_param_0];
	ld.param.u64 	%rd2, [_Z8SVt_multPfS_ii_param_1];
	ld.param.u32 	%r2, [_Z8SVt_multPfS_ii_param_2];
	ld.param.u32 	%r3, [_Z8SVt_multPfS_ii_param_3];
	mov.u32 	%r4, %ntid.x;
	mov.u32 	%r5, %ctaid.x;
	mov.u32 	%r6, %tid.x;
	mad.lo.s32 	%r1, %r4, %r5, %r6;
	setp.ge.u32 	%p1, %r1, %r3;
	@%p1 bra 	$L__BB1_2;
	cvta.to.global.u64 	%rd3, %rd2;
	cvta.to.global.u64 	%rd4, %rd1;
	div.u32 	%r7, %r1, %r2;
	mul.wide.s32 	%rd5, %r7, 4;
	add.s64 	%rd6, %rd3, %rd5;
	ld.global.f32 	%f1, [%rd6];
	mul.wide.u32 	%rd7, %r1, 4;
	add.s64 	%rd8, %rd4, %rd7;
	ld.global.f32 	%f2, [%rd8];
	mul.f32 	%f3, %f1, %f2;
	st.global.f32 	[%rd8], %f3;
$L__BB1_2:
	ret;

}


// ===== COMPILED SASS (sm_100) =====

	.target	sm_100

	.elftype	@"ET_EXEC"


//--------------------- .note.nv.tkinfo           --------------------------
	.section	.note.nv.tkinfo,"",@"SHT_NOTE"
	.sectionflags	@"SHF_NOTE_NV_TKINFO"
	.tkinfo
        /*0018*/ 	.word	0x00000002
        /*0030*/ 	.string	""
        /*0030*/ 	.string	"ptxas"
        /*0030*/ 	.string	"Cuda compilation tools, release 13.0, V13.0.88"
        /*0030*/ 	.string	"Build cuda_13.0.r13.0/compiler.36424714_0"
        /*0030*/ 	.string	"-arch sm_100 -m 64 "



//--------------------- .note.nv.cuinfo           --------------------------
	.section	.note.nv.cuinfo,"",@"SHT_NOTE"
	.sectionflags	@"SHF_NOTE_NV_CUINFO"
        /*0018*/ 	.short	0x0002
        /*001a*/ 	.short	0x0064
        /*001c*/ 	.short	0x0082
	.zero		2


//--------------------- .nv.info                  --------------------------
	.section	.nv.info,"",@"SHT_CUDA_INFO"
	.align	4


	//----- nvinfo : EIATTR_REGCOUNT
	.align		4
        /*0000*/ 	.byte	0x04, 0x2f
        /*0002*/ 	.short	(.L_1 - .L_0)
	.align		4
.L_0:
        /*0004*/ 	.word	index@(_Z17zero_vector_floatPfi)
        /*0008*/ 	.word	0x00000008


	//----- nvinfo : EIATTR_FRAME_SIZE
	.align		4
.L_1:
        /*000c*/ 	.byte	0x04, 0x11
        /*000e*/ 	.short	(.L_3 - .L_2)
	.align		4
.L_2:
        /*0010*/ 	.word	index@(_Z17zero_vector_floatPfi)
        /*0014*/ 	.word	0x00000000


	//----- nvinfo : EIATTR_REGCOUNT
	.align		4
.L_3:
        /*0018*/ 	.byte	0x04, 0x2f
        /*001a*/ 	.short	(.L_5 - .L_4)
	.align		4
.L_4:
        /*001c*/ 	.word	index@(_Z8SVt_multPfS_ii)
        /*0020*/ 	.word	0x0000000c


	//----- nvinfo : EIATTR_FRAME_SIZE
	.align		4
.L_5:
        /*0024*/ 	.byte	0x04, 0x11
        /*0026*/ 	.short	(.L_7 - .L_6)
	.align		4
.L_6:
        /*0028*/ 	.word	index@(_Z8SVt_multPfS_ii)
        /*002c*/ 	.word	0x00000000


	//----- nvinfo : EIATTR_MIN_STACK_SIZE
	.align		4
.L_7:
        /*0030*/ 	.byte	0x04, 0x12
        /*0032*/ 	.short	(.L_9 - .L_8)
	.align		4
.L_8:
        /*0034*/ 	.word	index@(_Z8SVt_multPfS_ii)
        /*0038*/ 	.word	0x00000000


	//----- nvinfo : EIATTR_MIN_STACK_SIZE
	.align		4
.L_9:
        /*003c*/ 	.byte	0x04, 0x12
        /*003e*/ 	.short	(.L_11 - .L_10)
	.align		4
.L_10:
        /*0040*/ 	.word	index@(_Z17zero_vector_floatPfi)
        /*0044*/ 	.word	0x00000000
.L_11:


//--------------------- .nv.compat                --------------------------
	.section	.nv.compat,"",@"SHT_CUDA_COMPAT_INFO"
	.align	4
        /*0000*/ 	.byte	0x02, 0x09, 0x00, 0x00, 0x02, 0x02, 0x01, 0x00, 0x02, 0x05, 0x05, 0x00, 0x03, 0x07, 0x01, 0x01
        /*0010*/ 	.byte	0x02, 0x03, 0x00, 0x00, 0x02, 0x06, 0x01, 0x00, 0x04, 0x0b, 0x08, 0x00, 0x09, 0x00, 0x00, 0x00
        /*0020*/ 	.byte	0x00, 0x00, 0x00, 0x00


//--------------------- .nv.info._Z8SVt_multPfS_ii --------------------------
	.section	.nv.info._Z8SVt_multPfS_ii,"",@"SHT_CUDA_INFO"
	.sectionflags	@""
	.align	4


	//----- nvinfo : EIATTR_CUDA_API_VERSION
	.align		4
        /*0000*/ 	.byte	0x04, 0x37
        /*0002*/ 	.short	(.L_13 - .L_12)
.L_12:
        /*0004*/ 	.word	0x00000082


	//----- nvinfo : EIATTR_KPARAM_INFO
	.align		4
.L_13:
        /*0008*/ 	.byte	0x04, 0x17
        /*000a*/ 	.short	(.L_15 - .L_14)
.L_14:
        /*000c*/ 	.word	0x00000000
        /*0010*/ 	.short	0x0003
        /*0012*/ 	.short	0x0014
        /*0014*/ 	.byte	0x00, 0xf0, 0x11, 0x00


	//----- nvinfo : EIATTR_KPARAM_INFO
	.align		4
.L_15:
        /*0018*/ 	.byte	0x04, 0x17
        /*001a*/ 	.short	(.L_17 - .L_16)
.L_16:
        /*001c*/ 	.word	0x00000000
        /*0020*/ 	.short	0x0002
        /*0022*/ 	.short	0x0010
        /*0024*/ 	.byte	0x00, 0xf0, 0x11, 0x00


	//----- nvinfo : EIATTR_KPARAM_INFO
	.align		4
.L_17:
        /*0028*/ 	.byte	0x04, 0x17
        /*002a*/ 	.short	(.L_19 - .L_18)
.L_18:
        /*002c*/ 	.word	0x00000000
        /*0030*/ 	.short	0x0001
        /*0032*/ 	.short	0x0008
        /*0034*/ 	.byte	0x00, 0xf5, 0x21, 0x00


	//----- nvinfo : EIATTR_KPARAM_INFO
	.align		4
.L_19:
        /*0038*/ 	.byte	0x04, 0x17
        /*003a*/ 	.short	(.L_21 - .L_20)
.L_20:
        /*003c*/ 	.word	0x00000000
        /*0040*/ 	.short	0x0000
        /*0042*/ 	.short	0x0000
        /*0044*/ 	.byte	0x00, 0xf5, 0x21, 0x00


	//----- nvinfo : EIATTR_SPARSE_MMA_MASK
	.align		4
.L_21:
        /*0048*/ 	.byte	0x03, 0x50
        /*004a*/ 	.short	0x0000


	//----- nvinfo : EIATTR_MAXREG_COUNT
	.align		4
        /*004c*/ 	.byte	0x03, 0x1b
        /*004e*/ 	.short	0x00ff


	//----- nvinfo : EIATTR_MERCURY_ISA_VERSION
	.align		4
        /*0050*/ 	.byte	0x03, 0x5f
        /*0052*/ 	.short	0x0101


	//----- nvinfo : EIATTR_VRC_CTA_INIT_COUNT
	.align		4
        /*0054*/ 	.byte	0x02, 0x4a
	.zero		1
	.zero		1


	//----- nvinfo : EIATTR_EXIT_INSTR_OFFSETS
	.align		4
        /*0058*/ 	.byte	0x04, 0x1c
        /*005a*/ 	.short	(.L_23 - .L_22)


	//   ....[0]....
.L_22:
        /*005c*/ 	.word	0x00000070


	//   ....[1]....
        /*0060*/ 	.word	0x00000240


	//----- nvinfo : EIATTR_CBANK_PARAM_SIZE
	.align		4
.L_23:
        /*0064*/ 	.byte	0x03, 0x19
        /*0066*/ 	.short	0x0018


	//----- nvinfo : EIATTR_PARAM_CBANK
	.align		4
        /*0068*/ 	.byte	0x04, 0x0a
        /*006a*/ 	.short	(.L_25 - .L_24)
	.align		4
.L_24:
        /*006c*/ 	.word	index@(.nv.constant0._Z8SVt_multPfS_ii)
        /*0070*/ 	.short	0x0380
        /*0072*/ 	.short	0x0018


	//----- nvinfo : EIATTR_SW_WAR
	.align		4
.L_25:
        /*0074*/ 	.byte	0x04, 0x36
        /*0076*/ 	.short	(.L_27 - .L_26)
.L_26:
        /*0078*/ 	.word	0x00000008
.L_27:


//--------------------- .nv.info._Z17zero_vector_floatPfi --------------------------
	.section	.nv.info._Z17zero_vector_floatPfi,"",@"SHT_CUDA_INFO"
	.sectionflags	@""
	.align	4


	//----- nvinfo : EIATTR_CUDA_API_VERSION
	.align		4
        /*0000*/ 	.byte	0x04, 0x37
        /*0002*/ 	.short	(.L_29 - .L_28)
.L_28:
        /*0004*/ 	.word	0x00000082


	//----- nvinfo : EIATTR_KPARAM_INFO
	.align		4
.L_29:
        /*0008*/ 	.byte	0x04, 0x17
        /*000a*/ 	.short	(.L_31 - .L_30)
.L_30:
        /*000c*/ 	.word	0x00000000
        /*0010*/ 	.short	0x0001
        /*0012*/ 	.short	0x0008
        /*0014*/ 	.byte	0x00, 0xf0, 0x11, 0x00


	//----- nvinfo : EIATTR_KPARAM_INFO
	.align		4
.L_31:
        /*0018*/ 	.byte	0x04, 0x17
        /*001a*/ 	.short	(.L_33 - .L_32)
.L_32:
        /*001c*/ 	.word	0x00000000
        /*0020*/ 	.short	0x0000
        /*0022*/ 	.short	0x0000
        /*0024*/ 	.byte	0x00, 0xf5, 0x21, 0x00


	//----- nvinfo : EIATTR_SPARSE_MMA_MASK
	.align		4
.L_33:
        /*0028*/ 	.byte	0x03, 0x50
        /*002a*/ 	.short	0x0000


	//----- nvinfo : EIATTR_MAXREG_COUNT
	.align		4
        /*002c*/ 	.byte	0x03, 0x1b
        /*002e*/ 	.short	0x00ff


	//----- nvinfo : EIATTR_MERCURY_ISA_VERSION
	.align		4
        /*0030*/ 	.byte	0x03, 0x5f
        /*0032*/ 	.short	0x0101


	//----- nvinfo : EIATTR_VRC_CTA_INIT_COUNT
	.align		4
        /*0034*/ 	.byte	0x02, 0x4a
	.zero		1
	.zero		1


	//----- nvinfo : EIATTR_EXIT_INSTR_OFFSETS
	.align		4
        /*0038*/ 	.byte	0x04, 0x1c
        /*003a*/ 	.short	(.L_35 - .L_34)


	//   ....[0]....
.L_34:
        /*003c*/ 	.word	0x00000070


	//   ....[1]....
        /*0040*/ 	.word	0x000000c0


	//----- nvinfo : EIATTR_CBANK_PARAM_SIZE
	.align		4
.L_35:
        /*0044*/ 	.byte	0x03, 0x19
        /*0046*/ 	.short	0x000c


	//----- nvinfo : EIATTR_PARAM_CBANK
	.align		4
        /*0048*/ 	.byte	0x04, 0x0a
        /*004a*/ 	.short	(.L_37 - .L_36)
	.align		4
.L_36:
        /*004c*/ 	.word	index@(.nv.constant0._Z17zero_vector_floatPfi)
        /*0050*/ 	.short	0x0380
        /*0052*/ 	.short	0x000c


	//----- nvinfo : EIATTR_SW_WAR
	.align		4
.L_37:
        /*0054*/ 	.byte	0x04, 0x36
        /*0056*/ 	.short	(.L_39 - .L_38)
.L_38:
        /*0058*/ 	.word	0x00000008
.L_39:


//--------------------- .nv.callgraph             --------------------------
	.section	.nv.callgraph,"",@"SHT_CUDA_CALLGRAPH"
	.align	4
	.sectionentsize	8
	.align		4
        /*0000*/ 	.word	0x00000000
	.align		4
        /*0004*/ 	.word	0xffffffff
	.align		4
        /*0008*/ 	.word	0x00000000
	.align		4
        /*000c*/ 	.word	0xfffffffe
	.align		4
        /*0010*/ 	.word	0x00000000
	.align		4
        /*0014*/ 	.word	0xfffffffd
	.align		4
        /*0018*/ 	.word	0x00000000
	.align		4
        /*001c*/ 	.word	0xfffffffc


//--------------------- .text._Z8SVt_multPfS_ii   --------------------------
	.section	.text._Z8SVt_multPfS_ii,"ax",@progbits
	.align	128
        .global         _Z8SVt_multPfS_ii
        .type           _Z8SVt_multPfS_ii,@function
        .size           _Z8SVt_multPfS_ii,(.L_x_2 - _Z8SVt_multPfS_ii)
        .other          _Z8SVt_multPfS_ii,@"STO_CUDA_ENTRY STV_DEFAULT"
_Z8SVt_multPfS_ii:
.text._Z8SVt_multPfS_ii:
[----:B------:R-:W-:Y:S01]  /*0000*/  LDC R1, c[0x0][0x37c] ;  /* 0x0000df00ff017b82 */ /* 0x000fe20000000800 */
[----:B------:R-:W0:Y:S01]  /*0010*/  S2R R7, SR_CTAID.X ;  /* 0x0000000000077919 */ /* 0x000e220000002500 */
[----:B------:R-:W0:Y:S01]  /*0020*/  LDCU UR4, c[0x0][0x360] ;  /* 0x00006c00ff0477ac */ /* 0x000e220008000800 */
[----:B------:R-:W0:Y:S01]  /*0030*/  S2R R0, SR_TID.X ;  /* 0x0000000000007919 */ /* 0x000e220000002100 */
[----:B------:R-:W1:Y:S01]  /*0040*/  LDCU UR5, c[0x0][0x394] ;  /* 0x00007280ff0577ac */ /* 0x000e620008000800 */
[----:B0-----:R-:W-:-:S05]  /*0050*/  IMAD R7, R7, UR4, R0 ;  /* 0x0000000407077c24 */ /* 0x001fca000f8e0200 */
[----:B-1----:R-:W-:-:S13]  /*0060*/  ISETP.GE.U32.AND P0, PT, R7, UR5, PT ;  /* 0x0000000507007c0c */ /* 0x002fda000bf06070 */
[----:B------:R-:W-:Y:S05]  /*0070*/  @P0 EXIT ;  /* 0x000000000000094d */ /* 0x000fea0003800000 */
[----:B------:R-:W0:Y:S01]  /*0080*/  LDCU UR6, c[0x0][0x390] ;  /* 0x00007200ff0677ac */ /* 0x000e220008000800 */
[----:B------:R-:W1:Y:S01]  /*0090*/  LDCU.64 UR4, c[0x0][0x358] ;  /* 0x00006b00ff0477ac */ /* 0x000e620008000a00 */
[----:B0-----:R-:W0:Y:S01]  /*00a0*/  I2F.U32.RP R0, UR6 ;  /* 0x0000000600007d06 */ /* 0x001e220008209000 */
[----:B------:R-:W-:-:S07]  /*00b0*/  ISETP.NE.U32.AND P2, PT, RZ, UR6, PT ;  /* 0x00000006ff007c0c */ /* 0x000fce000bf45070 */
[----:B0-----:R-:W0:Y:S02]  /*00c0*/  MUFU.RCP R0, R0 ;  /* 0x0000000000007308 */ /* 0x001e240000001000 */
[----:B0-----:R-:W-:-:S06]  /*00d0*/  IADD3 R2, PT, PT, R0, 0xffffffe, RZ ;  /* 0x0ffffffe00027810 */ /* 0x001fcc0007ffe0ff */
[----:B------:R0:W2:Y:S02]  /*00e0*/  F2I.FTZ.U32.TRUNC.NTZ R3, R2 ;  /* 0x0000000200037305 */ /* 0x0000a4000021f000 */
[----:B0-----:R-:W-:Y:S01]  /*00f0*/  IMAD.MOV.U32 R2, RZ, RZ, RZ ;  /* 0x000000ffff027224 */ /* 0x001fe200078e00ff */
[----:B--2---:R-:W-:-:S05]  /*0100*/  IADD3 R5, PT, PT, RZ, -R3, RZ ;  /* 0x80000003ff057210 */ /* 0x004fca0007ffe0ff */
[----:B------:R-:W-:-:S04]  /*0110*/  IMAD R5, R5, UR6, RZ ;  /* 0x0000000605057c24 */ /* 0x000fc8000f8e02ff */
[----:B------:R-:W-:Y:S02]  /*0120*/  IMAD.HI.U32 R4, R3, R5, R2 ;  /* 0x0000000503047227 */ /* 0x000fe400078e0002 */
[----:B------:R-:W0:Y:S04]  /*0130*/  LDC.64 R2, c[0x0][0x388] ;  /* 0x0000e200ff027b82 */ /* 0x000e280000000a00 */
[----:B------:R-:W-:-:S04]  /*0140*/  IMAD.HI.U32 R9, R4, R7, RZ ;  /* 0x0000000704097227 */ /* 0x000fc800078e00ff */
[----:B------:R-:W2:Y:S01]  /*0150*/  LDC.64 R4, c[0x0][0x380] ;  /* 0x0000e000ff047b82 */ /* 0x000ea20000000a00 */
[----:B------:R-:W-:-:S05]  /*0160*/  IADD3 R6, PT, PT, -R9, RZ, RZ ;  /* 0x000000ff09067210 */ /* 0x000fca0007ffe1ff */
[----:B------:R-:W-:-:S05]  /*0170*/  IMAD R6, R6, UR6, R7 ;  /* 0x0000000606067c24 */ /* 0x000fca000f8e0207 */
[----:B------:R-:W-:-:S13]  /*0180*/  ISETP.GE.U32.AND P0, PT, R6, UR6, PT ;  /* 0x0000000606007c0c */ /* 0x000fda000bf06070 */
[----:B------:R-:W-:Y:S01]  /*0190*/  @P0 VIADD R6, R6, -UR6 ;  /* 0x8000000606060c36 */ /* 0x000fe20008000000 */
[----:B------:R-:W-:Y:S01]  /*01a0*/  @P0 IADD3 R9, PT, PT, R9, 0x1, RZ ;  /* 0x0000000109090810 */ /* 0x000fe20007ffe0ff */
[----:B--2---:R-:W-:-:S03]  /*01b0*/  IMAD.WIDE.U32 R4, R7, 0x4, R4 ;  /* 0x0000000407047825 */ /* 0x004fc600078e0004 */
[----:B------:R-:W-:Y:S02]  /*01c0*/  ISETP.GE.U32.AND P1, PT, R6, UR6, PT ;  /* 0x0000000606007c0c */ /* 0x000fe4000bf26070 */
[----:B-1----:R-:W2:Y:S11]  /*01d0*/  LDG.E R7, desc[UR4][R4.64] ;  /* 0x0000000404077981 */ /* 0x002eb6000c1e1900 */
[----:B------:R-:W-:-:S02]  /*01e0*/  @P1 IADD3 R9, PT, PT, R9, 0x1, RZ ;  /* 0x0000000109091810 */ /* 0x000fc40007ffe0ff */
[----:B------:R-:W-:-:S05]  /*01f0*/  @!P2 LOP3.LUT R9, RZ, UR6, RZ, 0x33, !PT ;  /* 0x00000006ff09ac12 */ /* 0x000fca000f8e33ff */
[----:B0-----:R-:W-:-:S06]  /*0200*/  IMAD.WIDE R2, R9, 0x4, R2 ;  /* 0x0000000409027825 */ /* 0x001fcc00078e0202 */
[----:B------:R-:W2:Y:S02]  /*0210*/  LDG.E R2, desc[UR4][R2.64] ;  /* 0x0000000402027981 */ /* 0x000ea4000c1e1900 */
[----:B--2---:R-:W-:-:S05]  /*0220*/  FMUL R7, R2, R7 ;  /* 0x0000000702077220 */ /* 0x004fca0000400000 */
[----:B------:R-:W-:Y:S01]  /*0230*/  STG.E desc[UR4][R4.64], R7 ;  /* 0x0000000704007986 */ /* 0x000fe2000c101904 */
[----:B------:R-:W-:Y:S05]  /*0240*/  EXIT ;  /* 0x000000000000794d */ /* 0x000fea0003800000 */
.L_x_0:
[----:B------:R-:W-:-:S00]  /*0250*/  BRA `(.L_x_0) ;  /* 0xfffffffc00fc7947 */ /* 0x000fc0000383ffff */
[----:B------:R-:W-:-:S00]  /*0260*/  NOP ;  /* 0x0000000000007918 */ /* 0x000fc00000000000 */
        /* <DEDUP_REMOVED lines=9> */
.L_x_2:


//--------------------- .text._Z17zero_vector_floatPfi --------------------------
	.section	.text._Z17zero_vector_floatPfi,"ax",@progbits
	.align	128
        .global         _Z17zero_vector_floatPfi
        .type           _Z17zero_vector_floatPfi,@function
        .size           _Z17zero_vector_floatPfi,(.L_x_3 - _Z17zero_vector_floatPfi)
        .other          _Z17zero_vector_floatPfi,@"STO_CUDA_ENTRY STV_DEFAULT"
_Z17zero_vector_floatPfi:
.text._Z17zero_vector_floatPfi:
        /* <DEDUP_REMOVED lines=8> */
[----:B------:R-:W0:Y:S01]  /*0080*/  LDC.64 R2, c[0x0][0x380] ;  /* 0x0000e000ff027b82 */ /* 0x000e220000000a00 */
[----:B------:R-:W1:Y:S01]  /*0090*/  LDCU.64 UR4, c[0x0][0x358] ;  /* 0x00006b00ff0477ac */ /* 0x000e620008000a00 */
[----:B0-----:R-:W-:-:S05]  /*00a0*/  IMAD.WIDE.U32 R2, R5, 0x4, R2 ;  /* 0x0000000405027825 */ /* 0x001fca00078e0002 */
[----:B-1----:R-:W-:Y:S01]  /*00b0*/  STG.E desc[UR4][R2.64], RZ ;  /* 0x000000ff02007986 */ /* 0x002fe2000c101904 */
[----:B------:R-:W-:Y:S05]  /*00c0*/  EXIT ;  /* 0x000000000000794d */ /* 0x000fea0003800000 */
.L_x_1:
        /* <DEDUP_REMOVED lines=11> */
.L_x_3:


//--------------------- .nv.shared.reserved.0     --------------------------
	.section	.nv.shared.reserved.0,"aw",@nobits
	.weak		__nv_reservedSMEM_offset_0_alias
	.size		__nv_reservedSMEM_offset_0_alias, 0, 64
	.other		__nv_reservedSMEM_offset_0_alias,@"STO_CUDA_RESERVED_SHARED STV_DEFAULT"
__nv_reservedSMEM_offset_0_alias:
	.zero		0
	.zero		64


//--------------------- .nv.constant0._Z8SVt_multPfS_ii --------------------------
	.section	.nv.constant0._Z8SVt_multPfS_ii,"a",@progbits
	.sectionflags	@""
	.align	4
.nv.constant0._Z8SVt_multPfS_ii:
	.zero		920


//--------------------- .nv.constant0._Z17zero_vector_floatPfi --------------------------
	.section	.nv.constant0._Z17zero_vector_floatPfi,"a",@progbits
	.sectionflags	@""
	.align	4
.nv.constant0._Z17zero_vector_floatPfi:
	.zero		908


//--------------------- SYMBOLS --------------------------

	.type		.nv.reservedSmem.offset0,@object
	.size		.nv.reservedSmem.offset0,0x4
